	.headerflags	@"EF_CUDA_TEXMODE_UNIFIED EF_CUDA_64BIT_ADDRESS EF_CUDA_ACCELERATORS EF_CUDA_SM90 EF_CUDA_VIRTUAL_SM(EF_CUDA_SM90)"
	.elftype	@"ET_EXEC"


//--------------------- .nv.info                  --------------------------
	.section	.nv.info,"",@"SHT_CUDA_INFO"
	.align	4


	//----- nvinfo : EIATTR_REGCOUNT
	.align		4
        /*0000*/ 	.byte	0x04, 0x2f
        /*0002*/ 	.short	(.L_1 - .L_0)
	.align		4
.L_0:
        /*0004*/ 	.word	index@(triton_poi_fused_cat_16)
        /*0008*/ 	.word	0x00000020


	//----- nvinfo : EIATTR_MIN_STACK_SIZE
	.align		4
.L_1:
        /*000c*/ 	.byte	0x04, 0x12
        /*000e*/ 	.short	(.L_3 - .L_2)
	.align		4
.L_2:
        /*0010*/ 	.word	index@(triton_poi_fused_cat_16)
        /*0014*/ 	.word	0x00000000


	//----- nvinfo : EIATTR_FRAME_SIZE
	.align		4
.L_3:
        /*0018*/ 	.byte	0x04, 0x11
        /*001a*/ 	.short	(.L_5 - .L_4)
	.align		4
.L_4:
        /*001c*/ 	.word	index@(triton_poi_fused_cat_16)
        /*0020*/ 	.word	0x00000000


	//----- nvinfo : EIATTR_MIN_STACK_SIZE
	.align		4
.L_5:
        /*0024*/ 	.byte	0x04, 0x12
        /*0026*/ 	.short	(.L_7 - .L_6)
	.align		4
.L_6:
        /*0028*/ 	.word	index@(triton_poi_fused_cat_16)
        /*002c*/ 	.word	0x00000000
.L_7:


//--------------------- .nv.info.triton_poi_fused_cat_16 --------------------------
	.section	.nv.info.triton_poi_fused_cat_16,"",@"SHT_CUDA_INFO"
	.sectionflags	@""
	.align	4


	//----- nvinfo : EIATTR_CUDA_API_VERSION
	.align		4
        /*0000*/ 	.byte	0x04, 0x37
        /*0002*/ 	.short	(.L_9 - .L_8)
.L_8:
        /*0004*/ 	.word	0x0000007c


	//----- nvinfo : EIATTR_KPARAM_INFO
	.align		4
.L_9:
        /*0008*/ 	.byte	0x04, 0x17
        /*000a*/ 	.short	(.L_11 - .L_10)
.L_10:
        /*000c*/ 	.word	0x00000000
        /*0010*/ 	.short	0x0005
        /*0012*/ 	.short	0x0028
        /*0014*/ 	.byte	0x00, 0xf0, 0x11, 0x00


	//----- nvinfo : EIATTR_KPARAM_INFO
	.align		4
.L_11:
        /*0018*/ 	.byte	0x04, 0x17
        /*001a*/ 	.short	(.L_13 - .L_12)
.L_12:
        /*001c*/ 	.word	0x00000000
        /*0020*/ 	.short	0x0004
        /*0022*/ 	.short	0x0020
        /*0024*/ 	.byte	0x00, 0xf4, 0x21, 0x00


	//----- nvinfo : EIATTR_KPARAM_INFO
	.align		4
.L_13:
        /*0028*/ 	.byte	0x04, 0x17
        /*002a*/ 	.short	(.L_15 - .L_14)
.L_14:
        /*002c*/ 	.word	0x00000000
        /*0030*/ 	.short	0x0003
        /*0032*/ 	.short	0x0018
        /*0034*/ 	.byte	0x00, 0xf4, 0x21, 0x00


	//----- nvinfo : EIATTR_KPARAM_INFO
	.align		4
.L_15:
        /*0038*/ 	.byte	0x04, 0x17
        /*003a*/ 	.short	(.L_17 - .L_16)
.L_16:
        /*003c*/ 	.word	0x00000000
        /*0040*/ 	.short	0x0002
        /*0042*/ 	.short	0x0010
        /*0044*/ 	.byte	0x00, 0xf4, 0x21, 0x00


	//----- nvinfo : EIATTR_KPARAM_INFO
	.align		4
.L_17:
        /*0048*/ 	.byte	0x04, 0x17
        /*004a*/ 	.short	(.L_19 - .L_18)
.L_18:
        /*004c*/ 	.word	0x00000000
        /*0050*/ 	.short	0x0001
        /*0052*/ 	.short	0x0008
        /*0054*/ 	.byte	0x00, 0xf4, 0x21, 0x00


	//----- nvinfo : EIATTR_KPARAM_INFO
	.align		4
.L_19:
        /*0058*/ 	.byte	0x04, 0x17
        /*005a*/ 	.short	(.L_21 - .L_20)
.L_20:
        /*005c*/ 	.word	0x00000000
        /*0060*/ 	.short	0x0000
        /*0062*/ 	.short	0x0000
        /*0064*/ 	.byte	0x00, 0xf4, 0x21, 0x00


	//----- nvinfo : EIATTR_SPARSE_MMA_MASK
	.align		4
.L_21:
        /*0068*/ 	.byte	0x03, 0x50
        /*006a*/ 	.short	0x0000


	//----- nvinfo : EIATTR_MAXREG_COUNT
	.align		4
        /*006c*/ 	.byte	0x03, 0x1b
        /*006e*/ 	.short	0x00ff


	//----- nvinfo : EIATTR_EXIT_INSTR_OFFSETS
	.align		4
        /*0070*/ 	.byte	0x04, 0x1c
        /*0072*/ 	.short	(.L_23 - .L_22)


	//   ....[0]....
.L_22:
        /*0074*/ 	.word	0x000011c0


	//----- nvinfo : EIATTR_REQNTID
	.align		4
.L_23:
        /*0078*/ 	.byte	0x04, 0x10
        /*007a*/ 	.short	(.L_25 - .L_24)
.L_24:
        /*007c*/ 	.word	0x00000080
        /*0080*/ 	.word	0x00000001
        /*0084*/ 	.word	0x00000001


	//----- nvinfo : EIATTR_CBANK_PARAM_SIZE
	.align		4
.L_25:
        /*0088*/ 	.byte	0x03, 0x19
        /*008a*/ 	.short	0x002c


	//----- nvinfo : EIATTR_PARAM_CBANK
	.align		4
        /*008c*/ 	.byte	0x04, 0x0a
        /*008e*/ 	.short	(.L_27 - .L_26)
	.align		4
.L_26:
        /*0090*/ 	.word	index@(.nv.constant0.triton_poi_fused_cat_16)
        /*0094*/ 	.short	0x0210
        /*0096*/ 	.short	0x002c


	//----- nvinfo : EIATTR_SW_WAR
	.align		4
.L_27:
        /*0098*/ 	.byte	0x04, 0x36
        /*009a*/ 	.short	(.L_29 - .L_28)
.L_28:
        /*009c*/ 	.word	0x00000008
.L_29:


//--------------------- .nv.callgraph             --------------------------
	.section	.nv.callgraph,"",@"SHT_CUDA_CALLGRAPH"
	.align	4
	.sectionentsize	8
	.align		4
        /*0000*/ 	.word	0x00000000
	.align		4
        /*0004*/ 	.word	0xffffffff
	.align		4
        /*0008*/ 	.word	0x00000000
	.align		4
        /*000c*/ 	.word	0xfffffffe
	.align		4
        /*0010*/ 	.word	0x00000000
	.align		4
        /*0014*/ 	.word	0xfffffffd
	.align		4
        /*0018*/ 	.word	0x00000000
	.align		4
        /*001c*/ 	.word	0xfffffffc


//--------------------- .text.triton_poi_fused_cat_16 --------------------------
	.section	.text.triton_poi_fused_cat_16,"ax",@progbits
	.align	128
        .global         triton_poi_fused_cat_16
        .type           triton_poi_fused_cat_16,@function
        .size           triton_poi_fused_cat_16,(.L_x_1 - triton_poi_fused_cat_16)
        .other          triton_poi_fused_cat_16,@"STO_CUDA_ENTRY STV_DEFAULT"
triton_poi_fused_cat_16:
.text.triton_poi_fused_cat_16:
[----:B------:R-:W-:Y:S01]  /*0000*/  LDC R1, c[0x0][0x28] ;  /* 0x00000a00ff017b82 */ /* 0x000fe20000000800 */
[----:B------:R-:W1:Y:S07]  /*0010*/  S2R R0, SR_TID.X ;  /* 0x0000000000007919 */ /* 0x000e6e0000002100 */
[----:B------:R-:W2:Y:S01]  /*0020*/  LDC.64 R14, c[0x0][0x210] ;  /* 0x00008400ff0e7b82 */ /* 0x000ea20000000a00 */
[----:B------:R-:W-:Y:S01]  /*0030*/  CS2R R12, SRZ ;  /* 0x00000000000c7805 */ /* 0x000fe2000001ff00 */
[----:B------:R-:W-:Y:S01]  /*0040*/  ULDC.64 UR4, c[0x0][0x208] ;  /* 0x0000820000047ab9 */ /* 0x000fe20000000a00 */
[----:B------:R-:W3:Y:S01]  /*0050*/  S2R R2, SR_CTAID.X ;  /* 0x0000000000027919 */ /* 0x000ee20000002500 */
[----:B------:R-:W-:Y:S01]  /*0060*/  ULDC.64 UR6, c[0x0][0x218] ;  /* 0x0000860000067ab9 */ /* 0x000fe20000000a00 */
[----:B-1----:R-:W-:-:S05]  /*0070*/  IMAD.SHL.U32 R0, R0, 0x4, RZ ;  /* 0x0000000400007824 */ /* 0x002fca00078e00ff */
[----:B------:R-:W-:-:S05]  /*0080*/  LOP3.LUT R3, R0, 0x1fc, RZ, 0xc0, !PT ;  /* 0x000001fc00037812 */ /* 0x000fca00078ec0ff */
[----:B---3--:R-:W-:-:S05]  /*0090*/  IMAD R0, R2, 0x400, R3 ;  /* 0x0000040002007824 */ /* 0x008fca00078e0203 */
[----:B------:R-:W-:-:S04]  /*00a0*/  SHF.R.S32.HI R3, RZ, 0x1f, R0 ;  /* 0x0000001fff037819 */ /* 0x000fc80000011400 */
[CC--:B------:R-:W-:Y:S02]  /*00b0*/  LEA.HI R4, R3.reuse, R0.reuse, RZ, 0x8 ;  /* 0x0000000003047211 */ /* 0x0c0fe400078f40ff */
[----:B------:R-:W-:Y:S02]  /*00c0*/  LEA.HI R7, R3, R0, RZ, 0x4 ;  /* 0x0000000003077211 */ /* 0x000fe400078f20ff */
[----:B------:R-:W-:Y:S02]  /*00d0*/  SHF.R.S32.HI R4, RZ, 0x8, R4 ;  /* 0x00000008ff047819 */ /* 0x000fe40000011404 */
[----:B------:R-:W-:Y:S02]  /*00e0*/  SHF.R.S32.HI R8, RZ, 0x4, R7 ;  /* 0x00000004ff087819 */ /* 0x000fe40000011407 */
[----:B------:R-:W-:Y:S01]  /*00f0*/  LOP3.LUT R7, R7, 0xfffffff0, RZ, 0xc0, !PT ;  /* 0xfffffff007077812 */ /* 0x000fe200078ec0ff */
[----:B------:R-:W-:-:S04]  /*0100*/  IMAD.HI R5, R4, 0x2aaaaaab, RZ ;  /* 0x2aaaaaab04057827 */ /* 0x000fc800078e02ff */
[----:B------:R-:W-:Y:S01]  /*0110*/  IMAD.IADD R23, R0, 0x1, -R7 ;  /* 0x0000000100177824 */ /* 0x000fe200078e0a07 */
[----:B------:R-:W-:-:S04]  /*0120*/  SHF.R.U32.HI R6, RZ, 0x1f, R5 ;  /* 0x0000001fff067819 */ /* 0x000fc80000011605 */
[----:B------:R-:W-:Y:S02]  /*0130*/  LEA.HI R3, R5, R6, RZ, 0x1a ;  /* 0x0000000605037211 */ /* 0x000fe400078fd0ff */
[----:B------:R-:W-:-:S03]  /*0140*/  LEA.HI R5, R8, R8, RZ, 0x4 ;  /* 0x0000000808057211 */ /* 0x000fc600078f20ff */
[----:B------:R-:W-:Y:S01]  /*0150*/  IMAD R3, R3, -0x180, R4 ;  /* 0xfffffe8003037824 */ /* 0x000fe200078e0204 */
[----:B------:R-:W-:-:S04]  /*0160*/  LOP3.LUT R5, R5, 0xfffffff0, RZ, 0xc0, !PT ;  /* 0xfffffff005057812 */ /* 0x000fc800078ec0ff */
[----:B------:R-:W-:Y:S01]  /*0170*/  ISETP.GE.AND P2, PT, R3, 0x100, PT ;  /* 0x000001000300780c */ /* 0x000fe20003f46270 */
[----:B------:R-:W-:-:S04]  /*0180*/  IMAD.IADD R5, R8, 0x1, -R5 ;  /* 0x0000000108057824 */ /* 0x000fc800078e0a05 */
[----:B--2---:R-:W-:-:S08]  /*0190*/  IMAD.WIDE R8, R5, 0x8, R14 ;  /* 0x0000000805087825 */ /* 0x004fd000078e020e */
[----:B------:R1:W2:Y:S01]  /*01a0*/  @!P2 LDG.E.EL.64 R12, desc[UR4][R8.64] ;  /* 0x00000004080ca981 */ /* 0x0002a2000c2e1b00 */
[----:B------:R-:W-:Y:S02]  /*01b0*/  CS2R R4, SRZ ;  /* 0x0000000000047805 */ /* 0x000fe4000001ff00 */
[----:B------:R-:W-:Y:S01]  /*01c0*/  CS2R R6, SRZ ;  /* 0x0000000000067805 */ /* 0x000fe2000001ff00 */
[----:B------:R-:W-:-:S05]  /*01d0*/  IMAD.WIDE R22, R23, 0x8, R14 ;  /* 0x0000000817167825 */ /* 0x000fca00078e020e */
[----:B------:R-:W3:Y:S01]  /*01e0*/  @!P2 LDG.E.EL.128 R4, desc[UR4][R22.64] ;  /* 0x000000041604a981 */ /* 0x000ee2000c2e1d00 */
[----:B------:R-:W-:Y:S01]  /*01f0*/  SHF.R.S32.HI R17, RZ, 0x15, R2 ;  /* 0x00000015ff117819 */ /* 0x000fe20000011402 */
[----:B------:R-:W-:Y:S01]  /*0200*/  VIADD R2, R0, 0x2 ;  /* 0x0000000200027836 */ /* 0x000fe20000000000 */
[----:B-1----:R-:W-:Y:S02]  /*0210*/  CS2R R8, SRZ ;  /* 0x0000000000087805 */ /* 0x002fe4000001ff00 */
[----:B------:R-:W-:-:S04]  /*0220*/  SGXT R17, R17, 0x1 ;  /* 0x000000011111781a */ /* 0x000fc80000000200 */
[----:B------:R-:W-:-:S04]  /*0230*/  LEA.HI R10, R17, R2, RZ, 0x4 ;  /* 0x00000002110a7211 */ /* 0x000fc800078f20ff */
[----:B------:R-:W-:-:S05]  /*0240*/  LOP3.LUT R11, R10, 0xfffffff0, RZ, 0xc0, !PT ;  /* 0xfffffff00a0b7812 */ /* 0x000fca00078ec0ff */
[----:B------:R-:W-:Y:S01]  /*0250*/  IMAD.IADD R25, R2, 0x1, -R11 ;  /* 0x0000000102197824 */ /* 0x000fe200078e0a0b */
[----:B------:R-:W-:-:S03]  /*0260*/  CS2R R10, SRZ ;  /* 0x00000000000a7805 */ /* 0x000fc6000001ff00 */
[----:B------:R-:W-:-:S05]  /*0270*/  IMAD.WIDE R24, R25, 0x8, R14 ;  /* 0x0000000819187825 */ /* 0x000fca00078e020e */
[----:B------:R-:W4:Y:S01]  /*0280*/  @!P2 LDG.E.EL.128 R8, desc[UR4][R24.64] ;  /* 0x000000041808a981 */ /* 0x000f22000c2e1d00 */
[----:B------:R-:W-:Y:S01]  /*0290*/  VIADD R18, R0, 0x200 ;  /* 0x0000020000127836 */ /* 0x000fe20000000000 */
[----:B------:R-:W-:-:S04]  /*02a0*/  CS2R R20, SRZ ;  /* 0x0000000000147805 */ /* 0x000fc8000001ff00 */
[CC--:B------:R-:W-:Y:S02]  /*02b0*/  LEA.HI R2, R17.reuse, R18.reuse, RZ, 0x8 ;  /* 0x0000001211027211 */ /* 0x0c0fe400078f40ff */
[----:B------:R-:W-:Y:S02]  /*02c0*/  LEA.HI R17, R17, R18, RZ, 0x4 ;  /* 0x0000001211117211 */ /* 0x000fe400078f20ff */
[----:B------:R-:W-:Y:S02]  /*02d0*/  SHF.R.S32.HI R2, RZ, 0x8, R2 ;  /* 0x00000008ff027819 */ /* 0x000fe40000011402 */
[----:B------:R-:W-:-:S03]  /*02e0*/  SHF.R.S32.HI R17, RZ, 0x4, R17 ;  /* 0x00000004ff117819 */ /* 0x000fc60000011411 */
[----:B------:R-:W-:-:S05]  /*02f0*/  IMAD.HI R16, R2, 0x2aaaaaab, RZ ;  /* 0x2aaaaaab02107827 */ /* 0x000fca00078e02ff */
[----:B------:R-:W-:-:S04]  /*0300*/  SHF.R.U32.HI R19, RZ, 0x1f, R16 ;  /* 0x0000001fff137819 */ /* 0x000fc80000011610 */
[----:B------:R-:W-:Y:S02]  /*0310*/  LEA.HI R19, R16, R19, RZ, 0x1a ;  /* 0x0000001310137211 */ /* 0x000fe400078fd0ff */
[----:B------:R-:W-:-:S03]  /*0320*/  LEA.HI R16, R17, R17, RZ, 0x4 ;  /* 0x0000001111107211 */ /* 0x000fc600078f20ff */
[----:B------:R-:W-:Y:S01]  /*0330*/  IMAD R2, R19, -0x180, R2 ;  /* 0xfffffe8013027824 */ /* 0x000fe200078e0202 */
[----:B------:R-:W-:-:S04]  /*0340*/  LOP3.LUT R16, R16, 0xfffffff0, RZ, 0xc0, !PT ;  /* 0xfffffff010107812 */ /* 0x000fc800078ec0ff */
[----:B------:R-:W-:Y:S01]  /*0350*/  ISETP.GE.AND P1, PT, R2, 0x100, PT ;  /* 0x000001000200780c */ /* 0x000fe20003f26270 */
[----:B------:R-:W-:-:S04]  /*0360*/  IMAD.IADD R17, R17, 0x1, -R16 ;  /* 0x0000000111117824 */ /* 0x000fc800078e0a10 */
[----:B------:R-:W-:-:S08]  /*0370*/  IMAD.WIDE R14, R17, 0x8, R14 ;  /* 0x00000008110e7825 */ /* 0x000fd000078e020e */
[----:B------:R1:W5:Y:S02]  /*0380*/  @!P1 LDG.E.EL.64 R20, desc[UR4][R14.64] ;  /* 0x000000040e149981 */ /* 0x000364000c2e1b00 */
[----:B-1----:R-:W-:Y:S02]  /*0390*/  CS2R R14, SRZ ;  /* 0x00000000000e7805 */ /* 0x002fe4000001ff00 */
[----:B--2---:R-:W-:Y:S02]  /*03a0*/  SEL R16, R13, RZ, !P2 ;  /* 0x000000ff0d107207 */ /* 0x004fe40005000000 */
[----:B------:R-:W-:Y:S02]  /*03b0*/  SEL R17, R12, RZ, !P2 ;  /* 0x000000ff0c117207 */ /* 0x000fe40005000000 */
[----:B------:R-:W-:-:S04]  /*03c0*/  SHF.R.U32.HI R13, RZ, 0x1c, R16 ;  /* 0x0000001cff0d7819 */ /* 0x000fc80000011610 */
[----:B------:R-:W-:Y:S02]  /*03d0*/  LOP3.LUT R12, R13, 0x8, RZ, 0xc0, !PT ;  /* 0x000000080d0c7812 */ /* 0x000fe400078ec0ff */
[----:B---3--:R-:W-:Y:S02]  /*03e0*/  SEL R4, R4, RZ, !P2 ;  /* 0x000000ff04047207 */ /* 0x008fe40005000000 */
[----:B------:R-:W-:Y:S01]  /*03f0*/  IADD3 R17, P0, R12, R17, RZ ;  /* 0x000000110c117210 */ /* 0x000fe20007f1e0ff */
[----:B------:R-:W-:Y:S01]  /*0400*/  IMAD.HI R12, R0, 0x2aaaaaab, RZ ;  /* 0x2aaaaaab000c7827 */ /* 0x000fe200078e02ff */
[----:B------:R-:W-:-:S03]  /*0410*/  SEL R5, R5, RZ, !P2 ;  /* 0x000000ff05057207 */ /* 0x000fc60005000000 */
[----:B------:R-:W-:Y:S01]  /*0420*/  IMAD.X R16, RZ, RZ, R16, P0 ;  /* 0x000000ffff107224 */ /* 0x000fe200000e0610 */
[C---:B------:R-:W-:Y:S01]  /*0430*/  LEA R26, P0, R4.reuse, UR6, 0x2 ;  /* 0x00000006041a7c11 */ /* 0x040fe2000f8010ff */
[----:B------:R-:W-:Y:S01]  /*0440*/  IMAD.SHL.U32 R28, R17, 0x20, RZ ;  /* 0x00000020111c7824 */ /* 0x000fe200078e00ff */
[--C-:B------:R-:W-:Y:S02]  /*0450*/  SHF.R.U32.HI R27, RZ, 0x1a, R5.reuse ;  /* 0x0000001aff1b7819 */ /* 0x100fe40000011605 */
[----:B------:R-:W-:Y:S02]  /*0460*/  LEA.HI.X R4, R4, UR7, R5, 0x2, P0 ;  /* 0x0000000704047c11 */ /* 0x000fe400080f1405 */
[----:B------:R-:W-:Y:S02]  /*0470*/  SHF.R.U32.HI R5, RZ, 0x1f, R12 ;  /* 0x0000001fff057819 */ /* 0x000fe4000001160c */
[----:B------:R-:W-:Y:S02]  /*0480*/  LOP3.LUT R27, R27, 0x20, RZ, 0xc0, !PT ;  /* 0x000000201b1b7812 */ /* 0x000fe400078ec0ff */
[----:B------:R-:W-:-:S02]  /*0490*/  LEA.HI.SX32 R5, R12, R5, 0x12 ;  /* 0x000000050c057211 */ /* 0x000fc400078f92ff */
[----:B------:R-:W-:Y:S02]  /*04a0*/  SHF.L.U64.HI R17, R17, 0x5, R16 ;  /* 0x0000000511117819 */ /* 0x000fe40000010210 */
[----:B------:R-:W-:Y:S01]  /*04b0*/  IADD3 R26, P0, P3, R28, R26, R27 ;  /* 0x0000001a1c1a7210 */ /* 0x000fe20007b1e01b */
[----:B------:R-:W-:Y:S01]  /*04c0*/  IMAD.SHL.U32 R19, R5, 0x4000, RZ ;  /* 0x0000400005137824 */ /* 0x000fe200078e00ff */
[----:B------:R-:W-:Y:S02]  /*04d0*/  SEL R5, R6, RZ, !P2 ;  /* 0x000000ff06057207 */ /* 0x000fe40005000000 */
[----:B------:R-:W-:Y:S02]  /*04e0*/  CS2R R12, SRZ ;  /* 0x00000000000c7805 */ /* 0x000fe4000001ff00 */
[----:B------:R-:W-:Y:S01]  /*04f0*/  IADD3.X R27, R17, R4, RZ, P0, P3 ;  /* 0x00000004111b7210 */ /* 0x000fe200007e64ff */
[----:B------:R-:W-:Y:S01]  /*0500*/  IMAD.SHL.U32 R16, R3, 0x40, RZ ;  /* 0x0000004003107824 */ /* 0x000fe200078e00ff */
[----:B------:R-:W-:Y:S01]  /*0510*/  SEL R7, R7, RZ, !P2 ;  /* 0x000000ff07077207 */ /* 0x000fe20005000000 */
[----:B------:R-:W-:Y:S01]  /*0520*/  IMAD.MOV.U32 R4, RZ, RZ, RZ ;  /* 0x000000ffff047224 */ /* 0x000fe200078e00ff */
[----:B------:R-:W-:Y:S01]  /*0530*/  LEA R6, P0, R5, UR6, 0x2 ;  /* 0x0000000605067c11 */ /* 0x000fe2000f8010ff */
[----:B------:R4:W2:Y:S01]  /*0540*/  @!P1 LDG.E.EL.128 R12, desc[UR4][R22.64] ;  /* 0x00000004160c9981 */ /* 0x0008a2000c2e1d00 */
[----:B------:R-:W-:-:S02]  /*0550*/  IMAD.WIDE R26, R16, 0x4, R26 ;  /* 0x00000004101a7825 */ /* 0x000fc400078e021a */
[--C-:B------:R-:W-:Y:S02]  /*0560*/  LEA.HI.X R5, R5, UR7, R7.reuse, 0x2, P0 ;  /* 0x0000000705057c11 */ /* 0x100fe400080f1407 */
[----:B------:R-:W-:Y:S01]  /*0570*/  SHF.R.U32.HI R7, RZ, 0x1a, R7 ;  /* 0x0000001aff077819 */ /* 0x000fe20000011607 */
[----:B------:R-:W-:-:S03]  /*0580*/  IMAD.WIDE R26, R19, 0x4, R26 ;  /* 0x00000004131a7825 */ /* 0x000fc600078e021a */
[----:B------:R-:W-:Y:S02]  /*0590*/  LOP3.LUT R7, R7, 0x20, RZ, 0xc0, !PT ;  /* 0x0000002007077812 */ /* 0x000fe400078ec0ff */
[----:B----4-:R-:W-:Y:S01]  /*05a0*/  SEL R23, R9, RZ, !P2 ;  /* 0x000000ff09177207 */ /* 0x010fe20005000000 */
[----:B------:R1:W3:Y:S01]  /*05b0*/  @!P2 LDG.E.EL R4, desc[UR4][R26.64] ;  /* 0x000000041a04a981 */ /* 0x0002e2000c2e1900 */
[----:B------:R-:W-:-:S04]  /*05c0*/  IADD3 R6, P0, P3, R28, R6, R7 ;  /* 0x000000061c067210 */ /* 0x000fc80007b1e007 */
[----:B------:R-:W-:-:S03]  /*05d0*/  IADD3.X R7, R17, R5, RZ, P0, P3 ;  /* 0x0000000511077210 */ /* 0x000fc600007e64ff */
[----:B------:R-:W-:Y:S01]  /*05e0*/  IMAD.WIDE R6, R16, 0x4, R6 ;  /* 0x0000000410067825 */ /* 0x000fe200078e0206 */
[----:B-1----:R-:W-:-:S03]  /*05f0*/  SEL R26, R8, RZ, !P2 ;  /* 0x000000ff081a7207 */ /* 0x002fc60005000000 */
[----:B------:R-:W-:Y:S02]  /*0600*/  IMAD.MOV.U32 R5, RZ, RZ, RZ ;  /* 0x000000ffff057224 */ /* 0x000fe400078e00ff */
[----:B------:R-:W-:Y:S01]  /*0610*/  IMAD.WIDE R8, R19, 0x4, R6 ;  /* 0x0000000413087825 */ /* 0x000fe200078e0206 */
[----:B------:R-:W-:Y:S02]  /*0620*/  SEL R7, R11, RZ, !P2 ;  /* 0x000000ff0b077207 */ /* 0x000fe40005000000 */
[----:B------:R-:W-:Y:S02]  /*0630*/  SEL R22, R10, RZ, !P2 ;  /* 0x000000ff0a167207 */ /* 0x000fe40005000000 */
[----:B------:R-:W-:Y:S01]  /*0640*/  CS2R R10, SRZ ;  /* 0x00000000000a7805 */ /* 0x000fe2000001ff00 */
[----:B------:R1:W4:Y:S02]  /*0650*/  @!P2 LDG.E.EL R5, desc[UR4][R8.64] ;  /* 0x000000040805a981 */ /* 0x000324000c2e1900 */
[----:B-1----:R-:W-:-:S06]  /*0660*/  CS2R R8, SRZ ;  /* 0x0000000000087805 */ /* 0x002fcc000001ff00 */
[----:B------:R-:W3:Y:S01]  /*0670*/  @!P1 LDG.E.EL.128 R8, desc[UR4][R24.64] ;  /* 0x0000000418089981 */ /* 0x000ee2000c2e1d00 */
[--C-:B------:R-:W-:Y:S02]  /*0680*/  SHF.R.U32.HI R27, RZ, 0x1a, R23.reuse ;  /* 0x0000001aff1b7819 */ /* 0x100fe40000011617 */
[C---:B------:R-:W-:Y:S02]  /*0690*/  LEA R6, P0, R26.reuse, UR6, 0x2 ;  /* 0x000000061a067c11 */ /* 0x040fe4000f8010ff */
[----:B------:R-:W-:Y:S02]  /*06a0*/  LOP3.LUT R27, R27, 0x20, RZ, 0xc0, !PT ;  /* 0x000000201b1b7812 */ /* 0x000fe400078ec0ff */
[----:B------:R-:W-:Y:S02]  /*06b0*/  LEA.HI.X R23, R26, UR7, R23, 0x2, P0 ;  /* 0x000000071a177c11 */ /* 0x000fe400080f1417 */
[----:B------:R-:W-:Y:S02]  /*06c0*/  IADD3 R26, P0, P3, R28, R6, R27 ;  /* 0x000000061c1a7210 */ /* 0x000fe40007b1e01b */
[----:B------:R-:W-:-:S02]  /*06d0*/  SHF.R.U32.HI R29, RZ, 0x1a, R7 ;  /* 0x0000001aff1d7819 */ /* 0x000fc40000011607 */
[----:B------:R-:W-:Y:S02]  /*06e0*/  IADD3.X R27, R17, R23, RZ, P0, P3 ;  /* 0x00000017111b7210 */ /* 0x000fe400007e64ff */
[C---:B------:R-:W-:Y:S02]  /*06f0*/  LEA R6, P0, R22.reuse, UR6, 0x2 ;  /* 0x0000000616067c11 */ /* 0x040fe4000f8010ff */
[----:B------:R-:W-:Y:S02]  /*0700*/  LOP3.LUT R29, R29, 0x20, RZ, 0xc0, !PT ;  /* 0x000000201d1d7812 */ /* 0x000fe400078ec0ff */
[----:B------:R-:W-:Y:S02]  /*0710*/  LEA.HI.X R22, R22, UR7, R7, 0x2, P0 ;  /* 0x0000000716167c11 */ /* 0x000fe400080f1407 */
[----:B------:R-:W-:Y:S02]  /*0720*/  IADD3 R28, P3, P4, R28, R6, R29 ;  /* 0x000000061c1c7210 */ /* 0x000fe40007c7e01d */
[----:B-----5:R-:W-:-:S02]  /*0730*/  SEL R7, R20, RZ, !P1 ;  /* 0x000000ff14077207 */ /* 0x020fc40004800000 */
[----:B------:R-:W-:Y:S02]  /*0740*/  IADD3.X R29, R17, R22, RZ, P3, P4 ;  /* 0x00000016111d7210 */ /* 0x000fe40001fe84ff */
[----:B------:R-:W-:Y:S01]  /*0750*/  SEL R20, R21, RZ, !P1 ;  /* 0x000000ff15147207 */ /* 0x000fe20004800000 */
[----:B------:R-:W-:-:S04]  /*0760*/  IMAD.WIDE R26, R16, 0x4, R26 ;  /* 0x00000004101a7825 */ /* 0x000fc800078e021a */
[----:B------:R-:W-:Y:S01]  /*0770*/  IMAD.WIDE R28, R16, 0x4, R28 ;  /* 0x00000004101c7825 */ /* 0x000fe200078e021c */
[----:B------:R-:W-:-:S04]  /*0780*/  SHF.R.U32.HI R16, RZ, 0x1c, R20 ;  /* 0x0000001cff107819 */ /* 0x000fc80000011614 */
[----:B------:R-:W-:-:S04]  /*0790*/  LOP3.LUT R16, R16, 0x8, RZ, 0xc0, !PT ;  /* 0x0000000810107812 */ /* 0x000fc800078ec0ff */
[----:B------:R-:W-:-:S05]  /*07a0*/  IADD3 R7, P0, R16, R7, RZ ;  /* 0x0000000710077210 */ /* 0x000fca0007f1e0ff */
[----:B------:R-:W-:Y:S02]  /*07b0*/  IMAD.X R20, RZ, RZ, R20, P0 ;  /* 0x000000ffff147224 */ /* 0x000fe400000e0614 */
[----:B------:R-:W-:-:S03]  /*07c0*/  IMAD.HI R18, R18, 0x2aaaaaab, RZ ;  /* 0x2aaaaaab12127827 */ /* 0x000fc600078e02ff */
[C---:B------:R-:W-:Y:S01]  /*07d0*/  SHF.L.U64.HI R21, R7.reuse, 0x5, R20 ;  /* 0x0000000507157819 */ /* 0x040fe20000010214 */
[----:B------:R-:W-:Y:S01]  /*07e0*/  IMAD.SHL.U32 R20, R7, 0x20, RZ ;  /* 0x0000002007147824 */ /* 0x000fe200078e00ff */
[----:B------:R-:W-:Y:S01]  /*07f0*/  SHF.R.U32.HI R7, RZ, 0x1f, R18 ;  /* 0x0000001fff077819 */ /* 0x000fe20000011612 */
[----:B------:R-:W-:-:S04]  /*0800*/  IMAD.WIDE R26, R19, 0x4, R26 ;  /* 0x00000004131a7825 */ /* 0x000fc800078e021a */
[----:B------:R-:W-:-:S04]  /*0810*/  IMAD.WIDE R28, R19, 0x4, R28 ;  /* 0x00000004131c7825 */ /* 0x000fc800078e021c */
[----:B------:R-:W-:Y:S02]  /*0820*/  IMAD.SHL.U32 R19, R2, 0x40, RZ ;  /* 0x0000004002137824 */ /* 0x000fe400078e00ff */
[----:B------:R-:W-:-:S06]  /*0830*/  IMAD.MOV.U32 R16, RZ, RZ, RZ ;  /* 0x000000ffff107224 */ /* 0x000fcc00078e00ff */
[----:B------:R-:W5:Y:S01]  /*0840*/  @!P2 LDG.E.EL R16, desc[UR4][R28.64] ;  /* 0x000000041c10a981 */ /* 0x000f62000c2e1900 */
[----:B------:R-:W-:-:S06]  /*0850*/  IMAD.MOV.U32 R6, RZ, RZ, RZ ;  /* 0x000000ffff067224 */ /* 0x000fcc00078e00ff */
[----:B------:R1:W4:Y:S02]  /*0860*/  @!P2 LDG.E.EL R6, desc[UR4][R26.64] ;  /* 0x000000041a06a981 */ /* 0x000324000c2e1900 */
[----:B01----:R-:W0:Y:S01]  /*0870*/  LDC.64 R26, c[0x0][0x220] ;  /* 0x00008800ff1a7b82 */ /* 0x003e220000000a00 */
[----:B------:R-:W-:Y:S02]  /*0880*/  IMAD.MOV.U32 R17, RZ, RZ, RZ ;  /* 0x000000ffff117224 */ /* 0x000fe400078e00ff */
[----:B0-----:R-:W-:-:S05]  /*0890*/  IMAD.WIDE R22, R3, 0x4, R26 ;  /* 0x0000000403167825 */ /* 0x001fca00078e021a */
[----:B------:R-:W4:Y:S01]  /*08a0*/  @!P2 LDG.E.EL R17, desc[UR4][R22.64] ;  /* 0x000000041611a981 */ /* 0x000f22000c2e1900 */
[----:B------:R-:W-:Y:S01]  /*08b0*/  IMAD.WIDE R26, R2, 0x4, R26 ;  /* 0x00000004021a7825 */ /* 0x000fe200078e021a */
[----:B--2---:R-:W-:Y:S02]  /*08c0*/  SEL R13, R13, RZ, !P1 ;  /* 0x000000ff0d0d7207 */ /* 0x004fe40004800000 */
[----:B------:R-:W-:Y:S02]  /*08d0*/  SEL R12, R12, RZ, !P1 ;  /* 0x000000ff0c0c7207 */ /* 0x000fe40004800000 */
[----:B------:R-:W-:Y:S02]  /*08e0*/  SHF.R.U32.HI R25, RZ, 0x1a, R13 ;  /* 0x0000001aff197819 */ /* 0x000fe4000001160d */
[----:B------:R-:W-:Y:S02]  /*08f0*/  LEA R24, P0, R12, UR6, 0x2 ;  /* 0x000000060c187c11 */ /* 0x000fe4000f8010ff */
[----:B------:R-:W-:-:S02]  /*0900*/  LOP3.LUT R25, R25, 0x20, RZ, 0xc0, !PT ;  /* 0x0000002019197812 */ /* 0x000fc400078ec0ff */
[----:B------:R-:W-:Y:S02]  /*0910*/  LEA.HI.X R12, R12, UR7, R13, 0x2, P0 ;  /* 0x000000070c0c7c11 */ /* 0x000fe400080f140d */
[----:B------:R-:W-:-:S04]  /*0920*/  IADD3 R24, P0, P3, R20, R24, R25 ;  /* 0x0000001814187210 */ /* 0x000fc80007b1e019 */
[----:B------:R-:W-:Y:S02]  /*0930*/  IADD3.X R25, R21, R12, RZ, P0, P3 ;  /* 0x0000000c15197210 */ /* 0x000fe400007e64ff */
[----:B------:R-:W-:Y:S01]  /*0940*/  LEA.HI.SX32 R12, R18, R7, 0x12 ;  /* 0x00000007120c7211 */ /* 0x000fe200078f92ff */
[----:B------:R-:W-:-:S04]  /*0950*/  IMAD.WIDE R24, R19, 0x4, R24 ;  /* 0x0000000413187825 */ /* 0x000fc800078e0218 */
[----:B------:R-:W-:Y:S02]  /*0960*/  IMAD.SHL.U32 R13, R12, 0x4000, RZ ;  /* 0x000040000c0d7824 */ /* 0x000fe400078e00ff */
[----:B------:R-:W-:Y:S02]  /*0970*/  IMAD.MOV.U32 R7, RZ, RZ, RZ ;  /* 0x000000ffff077224 */ /* 0x000fe400078e00ff */
[----:B------:R-:W-:Y:S01]  /*0980*/  IMAD.WIDE R24, R13, 0x4, R24 ;  /* 0x000000040d187825 */ /* 0x000fe200078e0218 */
[----:B------:R-:W-:-:S04]  /*0990*/  SEL R18, R14, RZ, !P1 ;  /* 0x000000ff0e127207 */ /* 0x000fc80004800000 */
[----:B------:R0:W2:Y:S01]  /*09a0*/  @!P1 LDG.E.EL R7, desc[UR4][R24.64] ;  /* 0x0000000418079981 */ /* 0x0000a2000c2e1900 */
[----:B------:R-:W-:Y:S02]  /*09b0*/  LEA R14, P0, R18, UR6, 0x2 ;  /* 0x00000006120e7c11 */ /* 0x000fe4000f8010ff */
[----:B0-----:R-:W-:Y:S02]  /*09c0*/  SEL R25, R15, RZ, !P1 ;  /* 0x000000ff0f197207 */ /* 0x001fe40004800000 */
[----:B---3--:R-:W-:Y:S02]  /*09d0*/  SEL R9, R9, RZ, !P1 ;  /* 0x000000ff09097207 */ /* 0x008fe40004800000 */
[----:B------:R-:W-:Y:S02]  /*09e0*/  SEL R28, R8, RZ, !P1 ;  /* 0x000000ff081c7207 */ /* 0x000fe40004800000 */
[--C-:B------:R-:W-:Y:S02]  /*09f0*/  SHF.R.U32.HI R15, RZ, 0x1a, R25.reuse ;  /* 0x0000001aff0f7819 */ /* 0x100fe40000011619 */
[----:B------:R-:W-:-:S02]  /*0a00*/  LEA.HI.X R18, R18, UR7, R25, 0x2, P0 ;  /* 0x0000000712127c11 */ /* 0x000fc400080f1419 */
[----:B------:R-:W-:Y:S02]  /*0a10*/  SHF.R.U32.HI R25, RZ, 0x1a, R9 ;  /* 0x0000001aff197819 */ /* 0x000fe40000011609 */
[----:B------:R-:W-:Y:S02]  /*0a20*/  LEA R24, P4, R28, UR6, 0x2 ;  /* 0x000000061c187c11 */ /* 0x000fe4000f8810ff */
[----:B------:R-:W-:Y:S02]  /*0a30*/  SEL R11, R11, RZ, !P1 ;  /* 0x000000ff0b0b7207 */ /* 0x000fe40004800000 */
[----:B------:R-:W-:Y:S02]  /*0a40*/  SEL R8, R10, RZ, !P1 ;  /* 0x000000ff0a087207 */ /* 0x000fe40004800000 */
[----:B------:R-:W-:Y:S02]  /*0a50*/  LOP3.LUT R15, R15, 0x20, RZ, 0xc0, !PT ;  /* 0x000000200f0f7812 */ /* 0x000fe400078ec0ff */
[----:B------:R-:W-:-:S02]  /*0a60*/  LOP3.LUT R25, R25, 0x20, RZ, 0xc0, !PT ;  /* 0x0000002019197812 */ /* 0x000fc400078ec0ff */
[----:B------:R-:W-:Y:S02]  /*0a70*/  LEA.HI.X R10, R28, UR7, R9, 0x2, P4 ;  /* 0x000000071c0a7c11 */ /* 0x000fe4000a0f1409 */
[----:B------:R-:W-:Y:S02]  /*0a80*/  SHF.R.U32.HI R9, RZ, 0x1a, R11 ;  /* 0x0000001aff097819 */ /* 0x000fe4000001160b */
[C---:B------:R-:W-:Y:S02]  /*0a90*/  IADD3 R14, P3, P0, R20.reuse, R14, R15 ;  /* 0x0000000e140e7210 */ /* 0x040fe4000787e00f */
[----:B------:R-:W-:Y:S02]  /*0aa0*/  IADD3 R24, P4, P5, R20, R24, R25 ;  /* 0x0000001814187210 */ /* 0x000fe40007d9e019 */
[----:B------:R-:W-:Y:S02]  /*0ab0*/  LOP3.LUT R9, R9, 0x20, RZ, 0xc0, !PT ;  /* 0x0000002009097812 */ /* 0x000fe400078ec0ff */
[----:B------:R-:W-:-:S02]  /*0ac0*/  LEA R25, P6, R8, UR6, 0x2 ;  /* 0x0000000608197c11 */ /* 0x000fc4000f8c10ff */
[C---:B------:R-:W-:Y:S02]  /*0ad0*/  IADD3.X R15, R21.reuse, R18, RZ, P3, P0 ;  /* 0x00000012150f7210 */ /* 0x040fe40001fe04ff */
[----:B------:R-:W-:Y:S02]  /*0ae0*/  IADD3 R20, P0, P3, R20, R25, R9 ;  /* 0x0000001914147210 */ /* 0x000fe40007b1e009 */
[----:B------:R-:W-:Y:S02]  /*0af0*/  LEA.HI.X R8, R8, UR7, R11, 0x2, P6 ;  /* 0x0000000708087c11 */ /* 0x000fe4000b0f140b */
[----:B------:R-:W-:Y:S02]  /*0b00*/  CS2R R28, SRZ ;  /* 0x00000000001c7805 */ /* 0x000fe4000001ff00 */
[C---:B------:R-:W-:Y:S01]  /*0b10*/  IADD3.X R25, R21.reuse, R10, RZ, P4, P5 ;  /* 0x0000000a15197210 */ /* 0x040fe200027ea4ff */
[----:B------:R-:W-:Y:S01]  /*0b20*/  IMAD.HI R10, R0, 0x2aaaaaab, RZ ;  /* 0x2aaaaaab000a7827 */ /* 0x000fe200078e02ff */
[----:B------:R-:W-:Y:S01]  /*0b30*/  IADD3.X R21, R21, R8, RZ, P0, P3 ;  /* 0x0000000815157210 */ /* 0x000fe200007e64ff */
[----:B------:R-:W-:-:S02]  /*0b40*/  ULDC.64 UR6, c[0x0][0x228] ;  /* 0x00008a0000067ab9 */ /* 0x000fc40000000a00 */
[C---:B------:R-:W-:Y:S01]  /*0b50*/  IMAD.WIDE R8, R19.reuse, 0x4, R14 ;  /* 0x0000000413087825 */ /* 0x040fe200078e020e */
[----:B------:R-:W-:Y:S01]  /*0b60*/  SHF.R.U32.HI R11, RZ, 0x1f, R10 ;  /* 0x0000001fff0b7819 */ /* 0x000fe2000001160a */
[----:B------:R-:W3:Y:S02]  /*0b70*/  @!P2 LDG.E.EL R28, desc[UR4][R22.64] ;  /* 0x00000004161ca981 */ /* 0x000ee4000c2e1900 */
[C---:B------:R-:W-:Y:S01]  /*0b80*/  IMAD.WIDE R14, R19.reuse, 0x4, R24 ;  /* 0x00000004130e7825 */ /* 0x040fe200078e0218 */
[----:B------:R-:W-:Y:S01]  /*0b90*/  LEA.HI.SX32 R10, R10, R11, 0x12 ;  /* 0x0000000b0a0a7211 */ /* 0x000fe200078f92ff */
[----:B------:R-:W3:Y:S02]  /*0ba0*/  @!P2 LDG.E.EL R29, desc[UR4][R22.64] ;  /* 0x00000004161da981 */ /* 0x000ee4000c2e1900 */
[----:B------:R-:W-:Y:S01]  /*0bb0*/  IMAD.WIDE R20, R19, 0x4, R20 ;  /* 0x0000000413147825 */ /* 0x000fe200078e0214 */
[----:B------:R-:W-:Y:S02]  /*0bc0*/  CS2R R18, SRZ ;  /* 0x0000000000127805 */ /* 0x000fe4000001ff00 */
[----:B------:R-:W-:Y:S01]  /*0bd0*/  SHF.R.S32.HI R11, RZ, 0x1f, R0 ;  /* 0x0000001fff0b7819 */ /* 0x000fe20000011400 */
[----:B------:R-:W-:-:S03]  /*0be0*/  IMAD.WIDE R8, R13, 0x4, R8 ;  /* 0x000000040d087825 */ /* 0x000fc600078e0208 */
[----:B------:R-:W-:Y:S02]  /*0bf0*/  LEA.HI R11, R11, R0, RZ, 0x8 ;  /* 0x000000000b0b7211 */ /* 0x000fe400078f40ff */
[----:B------:R0:W3:Y:S02]  /*0c00*/  @!P1 LDG.E.EL R18, desc[UR4][R8.64] ;  /* 0x0000000408129981 */ /* 0x0000e4000c2e1900 */
[----:B------:R-:W-:Y:S01]  /*0c10*/  LOP3.LUT R11, R11, 0xffffff00, RZ, 0xc0, !PT ;  /* 0xffffff000b0b7812 */ /* 0x000fe200078ec0ff */
[----:B------:R-:W-:Y:S01]  /*0c20*/  IMAD.WIDE R14, R13, 0x4, R14 ;  /* 0x000000040d0e7825 */ /* 0x000fe200078e020e */
[----:B------:R-:W-:-:S03]  /*0c30*/  ISETP.GT.AND P5, PT, R3, 0xff, PT ;  /* 0x000000ff0300780c */ /* 0x000fc60003fa4270 */
[----:B0-----:R-:W-:Y:S01]  /*0c40*/  IMAD.WIDE R8, R13, 0x4, R20 ;  /* 0x000000040d087825 */ /* 0x001fe200078e0214 */
[----:B------:R-:W-:Y:S01]  /*0c50*/  CS2R R20, SRZ ;  /* 0x0000000000147805 */ /* 0x000fe2000001ff00 */
[----:B------:R-:W3:Y:S02]  /*0c60*/  @!P1 LDG.E.EL R19, desc[UR4][R14.64] ;  /* 0x000000040e139981 */ /* 0x000ee4000c2e1900 */
[----:B------:R-:W-:-:S03]  /*0c70*/  IMAD.SHL.U32 R3, R3, 0x100, RZ ;  /* 0x0000010003037824 */ /* 0x000fc600078e00ff */
[----:B------:R0:W3:Y:S01]  /*0c80*/  @!P1 LDG.E.EL R20, desc[UR4][R8.64] ;  /* 0x0000000408149981 */ /* 0x0000e2000c2e1900 */
[----:B------:R-:W-:Y:S02]  /*0c90*/  IMAD.SHL.U32 R12, R12, 0x8000, RZ ;  /* 0x000080000c0c7824 */ /* 0x000fe400078e00ff */
[----:B------:R-:W-:Y:S01]  /*0ca0*/  IMAD.SHL.U32 R13, R2, 0x100, RZ ;  /* 0x00000100020d7824 */ /* 0x000fe200078e00ff */
[----:B------:R-:W-:Y:S01]  /*0cb0*/  CS2R R24, SRZ ;  /* 0x0000000000187805 */ /* 0x000fe2000001ff00 */
[----:B------:R-:W3:Y:S01]  /*0cc0*/  @!P1 LDG.E.EL R21, desc[UR4][R26.64] ;  /* 0x000000041a159981 */ /* 0x000ee2000c2e1900 */
[----:B0-----:R-:W-:-:S04]  /*0cd0*/  IMAD.SHL.U32 R9, R10, 0x8000, RZ ;  /* 0x000080000a097824 */ /* 0x001fc800078e00ff */
[----:B------:R0:W3:Y:S01]  /*0ce0*/  @!P2 LDG.E.EL R25, desc[UR4][R22.64] ;  /* 0x000000041619a981 */ /* 0x0000e2000c2e1900 */
[----:B------:R-:W-:Y:S01]  /*0cf0*/  IMAD.IADD R8, R0, 0x1, -R11 ;  /* 0x0000000100087824 */ /* 0x000fe200078e0a0b */
[----:B------:R-:W-:Y:S02]  /*0d00*/  SHF.R.S32.HI R11, RZ, 0x1f, R3 ;  /* 0x0000001fff0b7819 */ /* 0x000fe40000011403 */
[--C-:B------:R-:W-:Y:S01]  /*0d10*/  SHF.R.S32.HI R14, RZ, 0x1f, R9.reuse ;  /* 0x0000001fff0e7819 */ /* 0x100fe20000011409 */
[----:B------:R-:W3:Y:S01]  /*0d20*/  @!P1 LDG.E.EL R24, desc[UR4][R26.64] ;  /* 0x000000041a189981 */ /* 0x000ee2000c2e1900 */
[----:B------:R-:W-:Y:S02]  /*0d30*/  SHF.R.S32.HI R10, RZ, 0x1f, R8 ;  /* 0x0000001fff0a7819 */ /* 0x000fe40000011408 */
[----:B------:R-:W-:-:S04]  /*0d40*/  IADD3 R9, P0, P3, R3, R8, R9 ;  /* 0x0000000803097210 */ /* 0x000fc80007b1e009 */
[----:B------:R-:W-:Y:S02]  /*0d50*/  IADD3.X R11, R11, R10, R14, P0, P3 ;  /* 0x0000000a0b0b7210 */ /* 0x000fe400007e640e */
[--C-:B------:R-:W-:Y:S02]  /*0d60*/  IADD3 R3, P3, P4, R13, R8, R12.reuse ;  /* 0x000000080d037210 */ /* 0x100fe40007c7e00c */
[----:B------:R-:W-:Y:S02]  /*0d70*/  SHF.R.S32.HI R12, RZ, 0x1f, R12 ;  /* 0x0000001fff0c7819 */ /* 0x000fe4000001140c */
[----:B------:R-:W-:Y:S02]  /*0d80*/  SHF.R.S32.HI R13, RZ, 0x1f, R13 ;  /* 0x0000001fff0d7819 */ /* 0x000fe4000001140d */
[----:B------:R-:W-:Y:S02]  /*0d90*/  LEA R14, P0, R9, UR6, 0x2 ;  /* 0x00000006090e7c11 */ /* 0x000fe4000f8010ff */
[----:B0-----:R-:W-:-:S02]  /*0da0*/  CS2R R22, SRZ ;  /* 0x0000000000167805 */ /* 0x001fc4000001ff00 */
[----:B------:R-:W-:Y:S02]  /*0db0*/  IADD3.X R12, R13, R10, R12, P3, P4 ;  /* 0x0000000a0d0c7210 */ /* 0x000fe40001fe840c */
[----:B------:R-:W-:Y:S02]  /*0dc0*/  LEA.HI.X R15, R9, UR7, R11, 0x2, P0 ;  /* 0x00000007090f7c11 */ /* 0x000fe400080f140b */
[----:B------:R-:W-:Y:S02]  /*0dd0*/  CS2R R8, SRZ ;  /* 0x0000000000087805 */ /* 0x000fe4000001ff00 */
[----:B------:R-:W-:Y:S01]  /*0de0*/  CS2R R10, SRZ ;  /* 0x00000000000a7805 */ /* 0x000fe2000001ff00 */
[----:B------:R-:W3:Y:S01]  /*0df0*/  @!P1 LDG.E.EL R22, desc[UR4][R26.64] ;  /* 0x000000041a169981 */ /* 0x000ee2000c2e1900 */
[----:B------:R-:W-:-:S03]  /*0e00*/  ISETP.GT.AND P0, PT, R2, 0xff, PT ;  /* 0x000000ff0200780c */ /* 0x000fc60003f04270 */
[----:B------:R0:W3:Y:S04]  /*0e10*/  @!P1 LDG.E.EL R23, desc[UR4][R26.64] ;  /* 0x000000041a179981 */ /* 0x0000e8000c2e1900 */
[----:B------:R1:W3:Y:S01]  /*0e20*/  @P5 LDG.E.128 R8, desc[UR4][R14.64+-0x40000] ;  /* 0xfc0000040e085981 */ /* 0x0002e2000c1e1d00 */
[----:B0-----:R-:W-:-:S04]  /*0e30*/  LEA R26, P3, R3, UR6, 0x2 ;  /* 0x00000006031a7c11 */ /* 0x001fc8000f8610ff */
[----:B------:R-:W-:Y:S02]  /*0e40*/  LEA.HI.X R27, R3, UR7, R12, 0x2, P3 ;  /* 0x00000007031b7c11 */ /* 0x000fe400098f140c */
[----:B------:R-:W-:Y:S02]  /*0e50*/  CS2R R12, SRZ ;  /* 0x00000000000c7805 */ /* 0x000fe4000001ff00 */
[----:B-1----:R-:W-:-:S06]  /*0e60*/  CS2R R14, SRZ ;  /* 0x00000000000e7805 */ /* 0x002fcc000001ff00 */
[----:B------:R0:W3:Y:S01]  /*0e70*/  @P0 LDG.E.128 R12, desc[UR4][R26.64+-0x40000] ;  /* 0xfc0000041a0c0981 */ /* 0x0000e2000c1e1d00 */
[----:B----4-:R-:W-:Y:S02]  /*0e80*/  SEL R17, R17, RZ, !P2 ;  /* 0x000000ff11117207 */ /* 0x010fe40005000000 */
[----:B------:R-:W-:Y:S02]  /*0e90*/  SEL R4, R4, RZ, !P2 ;  /* 0x000000ff04047207 */ /* 0x000fe40005000000 */
[----:B------:R-:W-:Y:S02]  /*0ea0*/  SEL R5, R5, RZ, !P2 ;  /* 0x000000ff05057207 */ /* 0x000fe40005000000 */
[C---:B------:R-:W-:Y:S01]  /*0eb0*/  FSETP.GEU.AND P6, PT, R4.reuse, -R17, PT ;  /* 0x800000110400720b */ /* 0x040fe20003fce000 */
[----:B------:R-:W-:Y:S01]  /*0ec0*/  FADD R2, R4, R17 ;  /* 0x0000001104027221 */ /* 0x000fe20000000000 */
[----:B------:R-:W-:Y:S02]  /*0ed0*/  SEL R6, R6, RZ, !P2 ;  /* 0x000000ff06067207 */ /* 0x000fe40005000000 */
[----:B-----5:R-:W-:-:S02]  /*0ee0*/  SEL R16, R16, RZ, !P2 ;  /* 0x000000ff10107207 */ /* 0x020fc40005000000 */
[----:B--2---:R-:W-:Y:S02]  /*0ef0*/  SEL R7, R7, RZ, !P1 ;  /* 0x000000ff07077207 */ /* 0x004fe40004800000 */
[----:B---3--:R-:W-:-:S04]  /*0f00*/  SEL R28, R28, RZ, !P2 ;  /* 0x000000ff1c1c7207 */ /* 0x008fc80005000000 */
[C---:B------:R-:W-:Y:S01]  /*0f10*/  FSETP.GEU.AND P3, PT, R5.reuse, -R28, PT ;  /* 0x8000001c0500720b */ /* 0x040fe20003f6e000 */
[----:B------:R-:W-:Y:S02]  /*0f20*/  FADD R3, R5, R28 ;  /* 0x0000001c05037221 */ /* 0x000fe40000000000 */
[----:B------:R-:W1:Y:S01]  /*0f30*/  LDC.64 R4, c[0x0][0x230] ;  /* 0x00008c00ff047b82 */ /* 0x000e620000000a00 */
[----:B------:R-:W-:Y:S02]  /*0f40*/  SEL R29, R29, RZ, !P2 ;  /* 0x000000ff1d1d7207 */ /* 0x000fe40005000000 */
[----:B------:R-:W-:Y:S02]  /*0f50*/  SEL R18, R18, RZ, !P1 ;  /* 0x000000ff12127207 */ /* 0x000fe40004800000 */
[----:B------:R-:W-:Y:S02]  /*0f60*/  SEL R19, R19, RZ, !P1 ;  /* 0x000000ff13137207 */ /* 0x000fe40004800000 */
[----:B0-----:R-:W-:-:S02]  /*0f70*/  SEL R26, R21, RZ, !P1 ;  /* 0x000000ff151a7207 */ /* 0x001fc40004800000 */
[----:B------:R-:W-:-:S04]  /*0f80*/  SEL R25, R25, RZ, !P2 ;  /* 0x000000ff19197207 */ /* 0x000fc80005000000 */
[C---:B------:R-:W-:Y:S01]  /*0f90*/  FSETP.GEU.AND P4, PT, R6.reuse, -R25, PT ;  /* 0x800000190600720b */ /* 0x040fe20003f8e000 */
[----:B------:R-:W-:Y:S01]  /*0fa0*/  FADD R6, R6, R25 ;  /* 0x0000001906067221 */ /* 0x000fe20000000000 */
[----:B------:R-:W-:Y:S01]  /*0fb0*/  SEL R24, R24, RZ, !P1 ;  /* 0x000000ff18187207 */ /* 0x000fe20004800000 */
[----:B-1----:R-:W-:Y:S01]  /*0fc0*/  IMAD.WIDE R4, R0, 0x4, R4 ;  /* 0x0000000400047825 */ /* 0x002fe200078e0204 */
[----:B------:R-:W-:Y:S02]  /*0fd0*/  SEL R17, R22, RZ, !P1 ;  /* 0x000000ff16117207 */ /* 0x000fe40004800000 */
[----:B------:R-:W-:Y:S02]  /*0fe0*/  SEL R8, R8, RZ, P5 ;  /* 0x000000ff08087207 */ /* 0x000fe40002800000 */
[----:B------:R-:W-:Y:S02]  /*0ff0*/  SEL R9, R9, RZ, P5 ;  /* 0x000000ff09097207 */ /* 0x000fe40002800000 */
[----:B------:R-:W-:-:S02]  /*1000*/  SEL R10, R10, RZ, P5 ;  /* 0x000000ff0a0a7207 */ /* 0x000fc40002800000 */
[----:B------:R-:W-:Y:S02]  /*1010*/  SEL R11, R11, RZ, P5 ;  /* 0x000000ff0b0b7207 */ /* 0x000fe40002800000 */
[C---:B------:R-:W-:Y:S01]  /*1020*/  FSETP.GEU.AND P5, PT, R16.reuse, -R29, PT ;  /* 0x8000001d1000720b */ /* 0x040fe20003fae000 */
[----:B------:R-:W-:Y:S01]  /*1030*/  FADD R16, R16, R29 ;  /* 0x0000001d10107221 */ /* 0x000fe20000000000 */
[----:B------:R-:W-:Y:S01]  /*1040*/  @!P2 SEL R8, R2, RZ, P6 ;  /* 0x000000ff0208a207 */ /* 0x000fe20003000000 */
[----:B------:R-:W-:Y:S01]  /*1050*/  FADD R2, R7, R26 ;  /* 0x0000001a07027221 */ /* 0x000fe20000000000 */
[----:B------:R-:W-:Y:S01]  /*1060*/  @!P2 SEL R9, R3, RZ, P3 ;  /* 0x000000ff0309a207 */ /* 0x000fe20001800000 */
[C---:B------:R-:W-:Y:S01]  /*1070*/  FADD R3, R18.reuse, R17 ;  /* 0x0000001112037221 */ /* 0x040fe20000000000 */
[----:B------:R-:W-:Y:S02]  /*1080*/  FSETP.GEU.AND P6, PT, R7, -R26, PT ;  /* 0x8000001a0700720b */ /* 0x000fe40003fce000 */
[----:B------:R-:W-:-:S02]  /*1090*/  FSETP.GEU.AND P3, PT, R18, -R17, PT ;  /* 0x800000111200720b */ /* 0x000fc40003f6e000 */
[----:B------:R-:W-:Y:S02]  /*10a0*/  SEL R18, R23, RZ, !P1 ;  /* 0x000000ff17127207 */ /* 0x000fe40004800000 */
[----:B------:R-:W-:Y:S02]  /*10b0*/  SEL R7, R20, RZ, !P1 ;  /* 0x000000ff14077207 */ /* 0x000fe40004800000 */
[----:B------:R-:W-:Y:S02]  /*10c0*/  @!P2 SEL R10, R6, RZ, P4 ;  /* 0x000000ff060aa207 */ /* 0x000fe40002000000 */
[----:B------:R-:W-:Y:S02]  /*10d0*/  @!P2 SEL R11, R16, RZ, P5 ;  /* 0x000000ff100ba207 */ /* 0x000fe40002800000 */
[C---:B------:R-:W-:Y:S01]  /*10e0*/  FSETP.GEU.AND P4, PT, R19.reuse, -R18, PT ;  /* 0x800000121300720b */ /* 0x040fe20003f8e000 */
[----:B------:R-:W-:Y:S01]  /*10f0*/  FADD R18, R19, R18 ;  /* 0x0000001213127221 */ /* 0x000fe20000000000 */
[C---:B------:R-:W-:Y:S01]  /*1100*/  FSETP.GEU.AND P2, PT, R7.reuse, -R24, PT ;  /* 0x800000180700720b */ /* 0x040fe20003f4e000 */
[----:B------:R-:W-:Y:S01]  /*1110*/  FADD R7, R7, R24 ;  /* 0x0000001807077221 */ /* 0x000fe20000000000 */
[----:B------:R-:W-:-:S02]  /*1120*/  SEL R12, R12, RZ, P0 ;  /* 0x000000ff0c0c7207 */ /* 0x000fc40000000000 */
[----:B------:R-:W-:Y:S02]  /*1130*/  SEL R13, R13, RZ, P0 ;  /* 0x000000ff0d0d7207 */ /* 0x000fe40000000000 */
[----:B------:R-:W-:Y:S02]  /*1140*/  SEL R14, R14, RZ, P0 ;  /* 0x000000ff0e0e7207 */ /* 0x000fe40000000000 */
[----:B------:R-:W-:Y:S02]  /*1150*/  SEL R15, R15, RZ, P0 ;  /* 0x000000ff0f0f7207 */ /* 0x000fe40000000000 */
[----:B------:R-:W-:Y:S02]  /*1160*/  @!P1 SEL R12, R2, RZ, P6 ;  /* 0x000000ff020c9207 */ /* 0x000fe40003000000 */
[----:B------:R-:W-:Y:S02]  /*1170*/  @!P1 SEL R13, R3, RZ, P3 ;  /* 0x000000ff030d9207 */ /* 0x000fe40001800000 */
[----:B------:R-:W-:-:S02]  /*1180*/  @!P1 SEL R14, R18, RZ, P4 ;  /* 0x000000ff120e9207 */ /* 0x000fc40002000000 */
[----:B------:R-:W-:Y:S01]  /*1190*/  @!P1 SEL R15, R7, RZ, P2 ;  /* 0x000000ff070f9207 */ /* 0x000fe20001000000 */
[----:B------:R-:W-:Y:S04]  /*11a0*/  STG.E.128 desc[UR4][R4.64], R8 ;  /* 0x0000000804007986 */ /* 0x000fe8000c101d04 */
[----:B------:R-:W-:Y:S01]  /*11b0*/  STG.E.128 desc[UR4][R4.64+0x800], R12 ;  /* 0x0008000c04007986 */ /* 0x000fe2000c101d04 */
[----:B------:R-:W-:Y:S05]  /*11c0*/  EXIT ;  /* 0x000000000000794d */ /* 0x000fea0003800000 */
.L_x_0:
[----:B------:R-:W-:-:S00]  /*11d0*/  BRA `(.L_x_0) ;  /* 0xfffffffc00fc7947 */ /* 0x000fc0000383ffff */
[----:B------:R-:W-:-:S00]  /*11e0*/  NOP ;  /* 0x0000000000007918 */ /* 0x000fc00000000000 */
        /* <DEDUP_REMOVED lines=9> */
.L_x_1:


//--------------------- .nv.constant0.triton_poi_fused_cat_16 --------------------------
	.section	.nv.constant0.triton_poi_fused_cat_16,"a",@progbits
	.sectionflags	@""
	.align	4
.nv.constant0.triton_poi_fused_cat_16:
	.zero		572
